	.headerflags	@"EF_CUDA_TEXMODE_UNIFIED EF_CUDA_64BIT_ADDRESS EF_CUDA_ACCELERATORS EF_CUDA_SM90 EF_CUDA_VIRTUAL_SM(EF_CUDA_SM90)"
	.elftype	@"ET_EXEC"


//--------------------- .nv.info                  --------------------------
	.section	.nv.info,"",@"SHT_CUDA_INFO"
	.align	4


	//----- nvinfo : EIATTR_REGCOUNT
	.align		4
        /*0000*/ 	.byte	0x04, 0x2f
        /*0002*/ 	.short	(.L_3 - .L_2)
	.align		4
.L_2:
        /*0004*/ 	.word	index@(triton_poi_fused__native_batch_norm_legit_no_training_add_max_pool2d_with_indices_relu_10)
        /*0008*/ 	.word	0x0000001c


	//----- nvinfo : EIATTR_MIN_STACK_SIZE
	.align		4
.L_3:
        /*000c*/ 	.byte	0x04, 0x12
        /*000e*/ 	.short	(.L_5 - .L_4)
	.align		4
.L_4:
        /*0010*/ 	.word	index@(triton_poi_fused__native_batch_norm_legit_no_training_add_max_pool2d_with_indices_relu_10)
        /*0014*/ 	.word	0x00000000


	//----- nvinfo : EIATTR_FRAME_SIZE
	.align		4
.L_5:
        /*0018*/ 	.byte	0x04, 0x11
        /*001a*/ 	.short	(.L_7 - .L_6)
	.align		4
.L_6:
        /*001c*/ 	.word	index@(triton_poi_fused__native_batch_norm_legit_no_training_add_max_pool2d_with_indices_relu_10)
        /*0020*/ 	.word	0x00000000


	//----- nvinfo : EIATTR_MIN_STACK_SIZE
	.align		4
.L_7:
        /*0024*/ 	.byte	0x04, 0x12
        /*0026*/ 	.short	(.L_9 - .L_8)
	.align		4
.L_8:
        /*0028*/ 	.word	index@(triton_poi_fused__native_batch_norm_legit_no_training_add_max_pool2d_with_indices_relu_10)
        /*002c*/ 	.word	0x00000000
.L_9:


//--------------------- .nv.info.triton_poi_fused__native_batch_norm_legit_no_training_add_max_pool2d_with_indices_relu_10 --------------------------
	.section	.nv.info.triton_poi_fused__native_batch_norm_legit_no_training_add_max_pool2d_with_indices_relu_10,"",@"SHT_CUDA_INFO"
	.sectionflags	@""
	.align	4


	//----- nvinfo : EIATTR_CUDA_API_VERSION
	.align		4
        /*0000*/ 	.byte	0x04, 0x37
        /*0002*/ 	.short	(.L_11 - .L_10)
.L_10:
        /*0004*/ 	.word	0x0000007c


	//----- nvinfo : EIATTR_KPARAM_INFO
	.align		4
.L_11:
        /*0008*/ 	.byte	0x04, 0x17
        /*000a*/ 	.short	(.L_13 - .L_12)
.L_12:
        /*000c*/ 	.word	0x00000000
        /*0010*/ 	.short	0x0009
        /*0012*/ 	.short	0x0048
        /*0014*/ 	.byte	0x00, 0xf0, 0x11, 0x00


	//----- nvinfo : EIATTR_KPARAM_INFO
	.align		4
.L_13:
        /*0018*/ 	.byte	0x04, 0x17
        /*001a*/ 	.short	(.L_15 - .L_14)
.L_14:
        /*001c*/ 	.word	0x00000000
        /*0020*/ 	.short	0x0008
        /*0022*/ 	.short	0x0040
        /*0024*/ 	.byte	0x00, 0xf4, 0x21, 0x00


	//----- nvinfo : EIATTR_KPARAM_INFO
	.align		4
.L_15:
        /*0028*/ 	.byte	0x04, 0x17
        /*002a*/ 	.short	(.L_17 - .L_16)
.L_16:
        /*002c*/ 	.word	0x00000000
        /*0030*/ 	.short	0x0007
        /*0032*/ 	.short	0x0038
        /*0034*/ 	.byte	0x00, 0xf4, 0x21, 0x00


	//----- nvinfo : EIATTR_KPARAM_INFO
	.align		4
.L_17:
        /*0038*/ 	.byte	0x04, 0x17
        /*003a*/ 	.short	(.L_19 - .L_18)
.L_18:
        /*003c*/ 	.word	0x00000000
        /*0040*/ 	.short	0x0006
        /*0042*/ 	.short	0x0030
        /*0044*/ 	.byte	0x00, 0xf4, 0x21, 0x00


	//----- nvinfo : EIATTR_KPARAM_INFO
	.align		4
.L_19:
        /*0048*/ 	.byte	0x04, 0x17
        /*004a*/ 	.short	(.L_21 - .L_20)
.L_20:
        /*004c*/ 	.word	0x00000000
        /*0050*/ 	.short	0x0005
        /*0052*/ 	.short	0x0028
        /*0054*/ 	.byte	0x00, 0xf4, 0x21, 0x00


	//----- nvinfo : EIATTR_KPARAM_INFO
	.align		4
.L_21:
        /*0058*/ 	.byte	0x04, 0x17
        /*005a*/ 	.short	(.L_23 - .L_22)
.L_22:
        /*005c*/ 	.word	0x00000000
        /*0060*/ 	.short	0x0004
        /*0062*/ 	.short	0x0020
        /*0064*/ 	.byte	0x00, 0xf4, 0x21, 0x00


	//----- nvinfo : EIATTR_KPARAM_INFO
	.align		4
.L_23:
        /*0068*/ 	.byte	0x04, 0x17
        /*006a*/ 	.short	(.L_25 - .L_24)
.L_24:
        /*006c*/ 	.word	0x00000000
        /*0070*/ 	.short	0x0003
        /*0072*/ 	.short	0x0018
        /*0074*/ 	.byte	0x00, 0xf4, 0x21, 0x00


	//----- nvinfo : EIATTR_KPARAM_INFO
	.align		4
.L_25:
        /*0078*/ 	.byte	0x04, 0x17
        /*007a*/ 	.short	(.L_27 - .L_26)
.L_26:
        /*007c*/ 	.word	0x00000000
        /*0080*/ 	.short	0x0002
        /*0082*/ 	.short	0x0010
        /*0084*/ 	.byte	0x00, 0xf4, 0x21, 0x00


	//----- nvinfo : EIATTR_KPARAM_INFO
	.align		4
.L_27:
        /*0088*/ 	.byte	0x04, 0x17
        /*008a*/ 	.short	(.L_29 - .L_28)
.L_28:
        /*008c*/ 	.word	0x00000000
        /*0090*/ 	.short	0x0001
        /*0092*/ 	.short	0x0008
        /*0094*/ 	.byte	0x00, 0xf4, 0x21, 0x00


	//----- nvinfo : EIATTR_KPARAM_INFO
	.align		4
.L_29:
        /*0098*/ 	.byte	0x04, 0x17
        /*009a*/ 	.short	(.L_31 - .L_30)
.L_30:
        /*009c*/ 	.word	0x00000000
        /*00a0*/ 	.short	0x0000
        /*00a2*/ 	.short	0x0000
        /*00a4*/ 	.byte	0x00, 0xf4, 0x21, 0x00


	//----- nvinfo : EIATTR_SPARSE_MMA_MASK
	.align		4
.L_31:
        /*00a8*/ 	.byte	0x03, 0x50
        /*00aa*/ 	.short	0x0000


	//----- nvinfo : EIATTR_MAXREG_COUNT
	.align		4
        /*00ac*/ 	.byte	0x03, 0x1b
        /*00ae*/ 	.short	0x00ff


	//----- nvinfo : EIATTR_EXIT_INSTR_OFFSETS
	.align		4
        /*00b0*/ 	.byte	0x04, 0x1c
        /*00b2*/ 	.short	(.L_33 - .L_32)


	//   ....[0]....
.L_32:
        /*00b4*/ 	.word	0x00000f50


	//----- nvinfo : EIATTR_REQNTID
	.align		4
.L_33:
        /*00b8*/ 	.byte	0x04, 0x10
        /*00ba*/ 	.short	(.L_35 - .L_34)
.L_34:
        /*00bc*/ 	.word	0x00000080
        /*00c0*/ 	.word	0x00000001
        /*00c4*/ 	.word	0x00000001


	//----- nvinfo : EIATTR_CBANK_PARAM_SIZE
	.align		4
.L_35:
        /*00c8*/ 	.byte	0x03, 0x19
        /*00ca*/ 	.short	0x004c


	//----- nvinfo : EIATTR_PARAM_CBANK
	.align		4
        /*00cc*/ 	.byte	0x04, 0x0a
        /*00ce*/ 	.short	(.L_37 - .L_36)
	.align		4
.L_36:
        /*00d0*/ 	.word	index@(.nv.constant0.triton_poi_fused__native_batch_norm_legit_no_training_add_max_pool2d_with_indices_relu_10)
        /*00d4*/ 	.short	0x0210
        /*00d6*/ 	.short	0x004c


	//----- nvinfo : EIATTR_SW_WAR
	.align		4
.L_37:
        /*00d8*/ 	.byte	0x04, 0x36
        /*00da*/ 	.short	(.L_39 - .L_38)
.L_38:
        /*00dc*/ 	.word	0x00000008
.L_39:


//--------------------- .nv.callgraph             --------------------------
	.section	.nv.callgraph,"",@"SHT_CUDA_CALLGRAPH"
	.align	4
	.sectionentsize	8
	.align		4
        /*0000*/ 	.word	0x00000000
	.align		4
        /*0004*/ 	.word	0xffffffff
	.align		4
        /*0008*/ 	.word	0x00000000
	.align		4
        /*000c*/ 	.word	0xfffffffe
	.align		4
        /*0010*/ 	.word	0x00000000
	.align		4
        /*0014*/ 	.word	0xfffffffd
	.align		4
        /*0018*/ 	.word	0x00000000
	.align		4
        /*001c*/ 	.word	0xfffffffc


//--------------------- .nv.constant4             --------------------------
	.section	.nv.constant4,"a",@progbits
	.align	8
	.align		8
.nv.constant4:
        /*0000*/ 	.dword	_$_str
	.align		8
        /*0008*/ 	.dword	_$_str_$_2


//--------------------- .text.triton_poi_fused__native_batch_norm_legit_no_training_add_max_pool2d_with_indices_relu_10 --------------------------
	.section	.text.triton_poi_fused__native_batch_norm_legit_no_training_add_max_pool2d_with_indices_relu_10,"ax",@progbits
	.align	128
        .global         triton_poi_fused__native_batch_norm_legit_no_training_add_max_pool2d_with_indices_relu_10
        .type           triton_poi_fused__native_batch_norm_legit_no_training_add_max_pool2d_with_indices_relu_10,@function
        .size           triton_poi_fused__native_batch_norm_legit_no_training_add_max_pool2d_with_indices_relu_10,(.L_x_1 - triton_poi_fused__native_batch_norm_legit_no_training_add_max_pool2d_with_indices_relu_10)
        .other          triton_poi_fused__native_batch_norm_legit_no_training_add_max_pool2d_with_indices_relu_10,@"STO_CUDA_ENTRY STV_DEFAULT"
triton_poi_fused__native_batch_norm_legit_no_training_add_max_pool2d_with_indices_relu_10:
.text.triton_poi_fused__native_batch_norm_legit_no_training_add_max_pool2d_with_indices_relu_10:
[----:B------:R-:W-:Y:S01]  /*0000*/  LDC R1, c[0x0][0x28] ;  /* 0x00000a00ff017b82 */ /* 0x000fe20000000800 */
[----:B------:R-:W1:Y:S01]  /*0010*/  S2R R0, SR_TID.X ;  /* 0x0000000000007919 */ /* 0x000e620000002100 */
[----:B------:R-:W-:Y:S01]  /*0020*/  CS2R R10, SRZ ;  /* 0x00000000000a7805 */ /* 0x000fe2000001ff00 */
[----:B------:R-:W-:Y:S01]  /*0030*/  ULDC.64 UR4, c[0x0][0x208] ;  /* 0x0000820000047ab9 */ /* 0x000fe20000000a00 */
[----:B------:R-:W2:Y:S01]  /*0040*/  S2R R5, SR_CTAID.X ;  /* 0x0000000000057919 */ /* 0x000ea20000002500 */
[----:B------:R-:W-:Y:S02]  /*0050*/  CS2R R14, SRZ ;  /* 0x00000000000e7805 */ /* 0x000fe4000001ff00 */
[----:B------:R-:W-:Y:S01]  /*0060*/  CS2R R16, SRZ ;  /* 0x0000000000107805 */ /* 0x000fe2000001ff00 */
[----:B------:R-:W-:Y:S01]  /*0070*/  ULDC.64 UR6, c[0x0][0x248] ;  /* 0x0000920000067ab9 */ /* 0x000fe20000000a00 */
[----:B-1----:R-:W-:Y:S01]  /*0080*/  IMAD.SHL.U32 R0, R0, 0x2, RZ ;  /* 0x0000000200007824 */ /* 0x002fe200078e00ff */
[----:B--2---:R-:W-:-:S04]  /*0090*/  SHF.R.S32.HI R3, RZ, 0x17, R5 ;  /* 0x00000017ff037819 */ /* 0x004fc80000011405 */
[----:B------:R-:W-:Y:S02]  /*00a0*/  LOP3.LUT R0, R0, 0xfe, RZ, 0xc0, !PT ;  /* 0x000000fe00007812 */ /* 0x000fe400078ec0ff */
[----:B------:R-:W-:-:S03]  /*00b0*/  SGXT R3, R3, 0x1 ;  /* 0x000000010303781a */ /* 0x000fc60000000200 */
[----:B------:R-:W-:-:S05]  /*00c0*/  IMAD R0, R5, 0x100, R0 ;  /* 0x0000010005007824 */ /* 0x000fca00078e0200 */
[CC--:B------:R-:W-:Y:S02]  /*00d0*/  LEA.HI R4, R3.reuse, R0.reuse, RZ, 0x8 ;  /* 0x0000000003047211 */ /* 0x0c0fe400078f40ff */
[CC--:B------:R-:W-:Y:S02]  /*00e0*/  LEA.HI R2, R3.reuse, R0.reuse, RZ, 0xb ;  /* 0x0000000003027211 */ /* 0x0c0fe400078f58ff */
[----:B------:R-:W-:Y:S02]  /*00f0*/  SHF.R.S32.HI R5, RZ, 0x8, R4 ;  /* 0x00000008ff057819 */ /* 0x000fe40000011404 */
[----:B------:R-:W-:Y:S02]  /*0100*/  LEA.HI R3, R3, R0, RZ, 0xe ;  /* 0x0000000003037211 */ /* 0x000fe400078f70ff */
[----:B------:R-:W-:Y:S02]  /*0110*/  LOP3.LUT R13, R4, 0xffffff00, RZ, 0xc0, !PT ;  /* 0xffffff00040d7812 */ /* 0x000fe400078ec0ff */
[----:B------:R-:W-:-:S02]  /*0120*/  LEA.HI R4, R5, R5, RZ, 0x3 ;  /* 0x0000000505047211 */ /* 0x000fc400078f18ff */
[----:B------:R-:W-:Y:S01]  /*0130*/  SHF.R.S32.HI R7, RZ, 0xb, R2 ;  /* 0x0000000bff077819 */ /* 0x000fe20000011402 */
[----:B------:R-:W-:Y:S01]  /*0140*/  IMAD.IADD R13, R0, 0x1, -R13 ;  /* 0x00000001000d7824 */ /* 0x000fe200078e0a0d */
[----:B------:R-:W-:Y:S02]  /*0150*/  SHF.R.S32.HI R8, RZ, 0xe, R3 ;  /* 0x0000000eff087819 */ /* 0x000fe40000011403 */
[----:B------:R-:W1:Y:S01]  /*0160*/  LDC.64 R2, c[0x0][0x218] ;  /* 0x00008600ff027b82 */ /* 0x000e620000000a00 */
[----:B------:R-:W-:Y:S02]  /*0170*/  LOP3.LUT R4, R4, 0xfffffff8, RZ, 0xc0, !PT ;  /* 0xfffffff804047812 */ /* 0x000fe400078ec0ff */
[----:B------:R-:W-:Y:S01]  /*0180*/  LEA.HI R6, R7, R7, RZ, 0x3 ;  /* 0x0000000707067211 */ /* 0x000fe200078f18ff */
[----:B------:R-:W-:Y:S02]  /*0190*/  IMAD R9, R8, 0xe100, R13 ;  /* 0x0000e10008097824 */ /* 0x000fe400078e020d */
[----:B------:R-:W-:Y:S01]  /*01a0*/  IMAD.IADD R4, R5, 0x1, -R4 ;  /* 0x0000000105047824 */ /* 0x000fe200078e0a04 */
[----:B------:R-:W-:-:S04]  /*01b0*/  LOP3.LUT R6, R6, 0xfffffff8, RZ, 0xc0, !PT ;  /* 0xfffffff806067812 */ /* 0x000fc800078ec0ff */
[C---:B------:R-:W-:Y:S01]  /*01c0*/  ISETP.GT.AND P2, PT, R4.reuse, -0x1, PT ;  /* 0xffffffff0400780c */ /* 0x040fe20003f44270 */
[----:B------:R-:W-:Y:S01]  /*01d0*/  IMAD.IADD R7, R7, 0x1, -R6 ;  /* 0x0000000107077824 */ /* 0x000fe200078e0a06 */
[C---:B------:R-:W-:Y:S01]  /*01e0*/  LEA R8, R4.reuse, 0x1, 0x1 ;  /* 0x0000000104087811 */ /* 0x040fe200078e08ff */
[C---:B------:R-:W-:Y:S01]  /*01f0*/  IMAD R6, R4.reuse, 0x200, R9 ;  /* 0x0000020004067824 */ /* 0x040fe200078e0209 */
[----:B------:R-:W-:Y:S02]  /*0200*/  ISETP.GT.AND P1, PT, R4, RZ, PT ;  /* 0x000000ff0400720c */ /* 0x000fe40003f24270 */
[----:B------:R-:W-:Y:S01]  /*0210*/  ISETP.LT.AND P0, PT, R8, 0xf, P2 ;  /* 0x0000000f0800780c */ /* 0x000fe20001701270 */
[C---:B------:R-:W-:Y:S01]  /*0220*/  IMAD R5, R7.reuse, 0x1e00, R6 ;  /* 0x00001e0007057824 */ /* 0x040fe200078e0206 */
[----:B------:R-:W-:Y:S02]  /*0230*/  ISETP.GT.AND P4, PT, R7, RZ, P1 ;  /* 0x000000ff0700720c */ /* 0x000fe40000f84270 */
[----:B------:R-:W-:-:S02]  /*0240*/  CS2R R8, SRZ ;  /* 0x0000000000087805 */ /* 0x000fc4000001ff00 */
[----:B------:R-:W-:Y:S01]  /*0250*/  ISETP.GT.AND P2, PT, R7, RZ, P2 ;  /* 0x000000ff0700720c */ /* 0x000fe20001744270 */
[----:B------:R-:W-:Y:S01]  /*0260*/  VIADD R19, R5, 0xfffff000 ;  /* 0xfffff00005137836 */ /* 0x000fe20000000000 */
[----:B------:R-:W-:Y:S01]  /*0270*/  ISETP.GT.AND P3, PT, R7, RZ, P0 ;  /* 0x000000ff0700720c */ /* 0x000fe20000764270 */
[----:B------:R-:W-:Y:S02]  /*0280*/  VIADD R21, R5, 0xfffff100 ;  /* 0xfffff10005157836 */ /* 0x000fe40000000000 */
[----:B-1----:R-:W-:-:S04]  /*0290*/  IMAD.WIDE R18, R19, 0x4, R2 ;  /* 0x0000000413127825 */ /* 0x002fc800078e0202 */
[--C-:B------:R-:W-:Y:S01]  /*02a0*/  IMAD.WIDE R20, R21, 0x4, R2.reuse ;  /* 0x0000000415147825 */ /* 0x100fe200078e0202 */
[----:B------:R1:W2:Y:S03]  /*02b0*/  @P4 LDG.E.64 R8, desc[UR4][R18.64] ;  /* 0x0000000412084981 */ /* 0x0002a6000c1e1b00 */
[----:B------:R-:W-:Y:S01]  /*02c0*/  VIADD R23, R5, 0xfffff200 ;  /* 0xfffff20005177836 */ /* 0x000fe20000000000 */
[----:B------:R-:W3:Y:S01]  /*02d0*/  @P2 LDG.E.64 R10, desc[UR4][R20.64] ;  /* 0x00000004140a2981 */ /* 0x000ee2000c1e1b00 */
[----:B------:R-:W-:Y:S02]  /*02e0*/  ISETP.GT.AND P1, PT, R7, -0x1, P1 ;  /* 0xffffffff0700780c */ /* 0x000fe40000f24270 */
[----:B------:R-:W-:-:S04]  /*02f0*/  IMAD.WIDE R22, R23, 0x4, R2 ;  /* 0x0000000417167825 */ /* 0x000fc800078e0202 */
[----:B------:R-:W-:Y:S01]  /*0300*/  VIADD R25, R5, 0xffffff00 ;  /* 0xffffff0005197836 */ /* 0x000fe20000000000 */
[----:B------:R-:W4:Y:S03]  /*0310*/  @P3 LDG.E.64 R14, desc[UR4][R22.64] ;  /* 0x00000004160e3981 */ /* 0x000f26000c1e1b00 */
[----:B-1----:R-:W-:-:S05]  /*0320*/  IMAD.WIDE R18, R25, 0x4, R2 ;  /* 0x0000000419127825 */ /* 0x002fca00078e0202 */
[----:B------:R1:W5:Y:S02]  /*0330*/  @P1 LDG.E.64 R16, desc[UR4][R18.64] ;  /* 0x0000000412101981 */ /* 0x000364000c1e1b00 */
[----:B-1----:R-:W-:Y:S02]  /*0340*/  LOP3.LUT R18, R7, R4, RZ, 0xfc, !PT ;  /* 0x0000000407127212 */ /* 0x002fe400078efcff */
[----:B--2---:R-:W-:Y:S02]  /*0350*/  SEL R21, R8, 0xff800000, P4 ;  /* 0xff80000008157807 */ /* 0x004fe40002000000 */
[----:B------:R-:W-:Y:S02]  /*0360*/  SEL R12, R9, 0xff800000, P4 ;  /* 0xff800000090c7807 */ /* 0x000fe40002000000 */
[----:B---3--:R-:W-:Y:S02]  /*0370*/  SEL R10, R10, 0xff800000, P2 ;  /* 0xff8000000a0a7807 */ /* 0x008fe40001000000 */
[----:B------:R-:W-:-:S02]  /*0380*/  SEL R11, R11, 0xff800000, P2 ;  /* 0xff8000000b0b7807 */ /* 0x000fc40001000000 */
[C---:B------:R-:W-:Y:S02]  /*0390*/  FSETP.GT.AND P4, PT, R10.reuse, R21, PT ;  /* 0x000000150a00720b */ /* 0x040fe40003f84000 */
[----:B------:R-:W-:Y:S02]  /*03a0*/  FSETP.GT.AND P6, PT, R11, R12, PT ;  /* 0x0000000c0b00720b */ /* 0x000fe40003fc4000 */
[----:B------:R-:W-:Y:S02]  /*03b0*/  FSETP.NAN.AND P2, PT, R10, R10, PT ;  /* 0x0000000a0a00720b */ /* 0x000fe40003f48000 */
[----:B----4-:R-:W-:Y:S02]  /*03c0*/  SEL R8, R15, 0xff800000, P3 ;  /* 0xff8000000f087807 */ /* 0x010fe40001800000 */
[----:B------:R-:W-:Y:S02]  /*03d0*/  SEL R9, R14, 0xff800000, P3 ;  /* 0xff8000000e097807 */ /* 0x000fe40001800000 */
[----:B------:R-:W-:-:S02]  /*03e0*/  FSETP.NAN.AND P5, PT, R11, R11, PT ;  /* 0x0000000b0b00720b */ /* 0x000fc40003fa8000 */
[----:B------:R-:W-:Y:S02]  /*03f0*/  FSETP.NAN.AND P3, PT, R9, R9, PT ;  /* 0x000000090900720b */ /* 0x000fe40003f68000 */
[----:B------:R-:W-:Y:S02]  /*0400*/  @!P4 SEL R10, R10, R21, P2 ;  /* 0x000000150a0ac207 */ /* 0x000fe40001000000 */
[----:B------:R-:W-:Y:S02]  /*0410*/  FSETP.NAN.AND P2, PT, R8, R8, PT ;  /* 0x000000080800720b */ /* 0x000fe40003f48000 */
[----:B-----5:R-:W-:Y:S02]  /*0420*/  SEL R15, R17, 0xff800000, P1 ;  /* 0xff800000110f7807 */ /* 0x020fe40000800000 */
[----:B------:R-:W-:Y:S02]  /*0430*/  @!P6 SEL R11, R11, R12, P5 ;  /* 0x0000000c0b0be207 */ /* 0x000fe40002800000 */
[----:B------:R-:W-:-:S02]  /*0440*/  SEL R14, R16, 0xff800000, P1 ;  /* 0xff800000100e7807 */ /* 0x000fc40000800000 */
[----:B------:R-:W-:Y:S02]  /*0450*/  FSETP.NAN.AND P1, PT, R15, R15, PT ;  /* 0x0000000f0f00720b */ /* 0x000fe40003f28000 */
[----:B------:R-:W-:Y:S02]  /*0460*/  FSETP.GEU.AND P5, PT, R11, R8, PT ;  /* 0x000000080b00720b */ /* 0x000fe40003fae000 */
[----:B------:R-:W-:Y:S02]  /*0470*/  P2R R6, PR, RZ, 0x40 ;  /* 0x00000040ff067803 */ /* 0x000fe40000000000 */
[----:B------:R-:W-:Y:S02]  /*0480*/  FSETP.GEU.AND P6, PT, R10, R9, PT ;  /* 0x000000090a00720b */ /* 0x000fe40003fce000 */
[----:B------:R-:W-:Y:S02]  /*0490*/  @!P2 SEL R8, R8, R11, !P5 ;  /* 0x0000000b0808a207 */ /* 0x000fe40006800000 */
[----:B------:R-:W-:Y:S01]  /*04a0*/  @!P3 SEL R9, R9, R10, !P6 ;  /* 0x0000000a0909b207 */ /* 0x000fe20007000000 */
[----:B------:R-:W-:Y:S01]  /*04b0*/  IMAD.WIDE R10, R5, 0x4, R2 ;  /* 0x00000004050a7825 */ /* 0x000fe200078e0202 */
[----:B------:R-:W-:-:S02]  /*04c0*/  FSETP.GEU.AND P3, PT, R8, R15, PT ;  /* 0x0000000f0800720b */ /* 0x000fc40003f6e000 */
[----:B------:R-:W-:Y:S02]  /*04d0*/  FSETP.GEU.AND P2, PT, R9, R14, PT ;  /* 0x0000000e0900720b */ /* 0x000fe40003f4e000 */
[----:B------:R-:W-:Y:S02]  /*04e0*/  @!P1 SEL R15, R15, R8, !P3 ;  /* 0x000000080f0f9207 */ /* 0x000fe40005800000 */
[----:B------:R-:W-:Y:S02]  /*04f0*/  FSETP.NAN.AND P1, PT, R14, R14, PT ;  /* 0x0000000e0e00720b */ /* 0x000fe40003f28000 */
[----:B------:R-:W-:Y:S02]  /*0500*/  P2R R16, PR, RZ, 0x4 ;  /* 0x00000004ff107803 */ /* 0x000fe40000000000 */
[----:B------:R-:W-:Y:S02]  /*0510*/  P2R R20, PR, RZ, 0x8 ;  /* 0x00000008ff147803 */ /* 0x000fe40000000000 */
[----:B------:R-:W-:-:S02]  /*0520*/  P2R R12, PR, RZ, 0x40 ;  /* 0x00000040ff0c7803 */ /* 0x000fc40000000000 */
[----:B------:R-:W-:-:S05]  /*0530*/  P2R R17, PR, RZ, 0x20 ;  /* 0x00000020ff117803 */ /* 0x000fca0000000000 */
[----:B------:R-:W-:Y:S02]  /*0540*/  @!P1 SEL R14, R14, R9, !P2 ;  /* 0x000000090e0e9207 */ /* 0x000fe40005000000 */
[----:B------:R-:W-:Y:S02]  /*0550*/  CS2R R8, SRZ ;  /* 0x0000000000087805 */ /* 0x000fe4000001ff00 */
[----:B------:R-:W-:-:S13]  /*0560*/  ISETP.GT.AND P1, PT, R18, -0x1, PT ;  /* 0xffffffff1200780c */ /* 0x000fda0003f24270 */
[----:B------:R-:W2:Y:S02]  /*0570*/  @P1 LDG.E.64 R8, desc[UR4][R10.64] ;  /* 0x000000040a081981 */ /* 0x000ea4000c1e1b00 */
[----:B--2---:R-:W-:Y:S02]  /*0580*/  SEL R22, R8, 0xff800000, P1 ;  /* 0xff80000008167807 */ /* 0x004fe40000800000 */
[----:B------:R-:W-:Y:S02]  /*0590*/  SEL R23, R9, 0xff800000, P1 ;  /* 0xff80000009177807 */ /* 0x000fe40000800000 */
[----:B------:R-:W-:Y:S02]  /*05a0*/  CS2R R8, SRZ ;  /* 0x0000000000087805 */ /* 0x000fe4000001ff00 */
[-C--:B------:R-:W-:Y:S02]  /*05b0*/  FSETP.NAN.AND P1, PT, R22, R22.reuse, PT ;  /* 0x000000161600720b */ /* 0x080fe40003f28000 */
[----:B------:R-:W-:-:S04]  /*05c0*/  FSETP.GEU.AND P2, PT, R14, R22, PT ;  /* 0x000000160e00720b */ /* 0x000fc80003f4e000 */
[----:B------:R-:W-:-:S07]  /*05d0*/  P2R R18, PR, RZ, 0x4 ;  /* 0x00000004ff127803 */ /* 0x000fce0000000000 */
[----:B------:R-:W-:Y:S02]  /*05e0*/  @!P1 SEL R22, R22, R14, !P2 ;  /* 0x0000000e16169207 */ /* 0x000fe40005000000 */
[-C--:B------:R-:W-:Y:S02]  /*05f0*/  FSETP.NAN.AND P1, PT, R23, R23.reuse, PT ;  /* 0x000000171700720b */ /* 0x080fe40003f28000 */
[----:B------:R-:W-:-:S04]  /*0600*/  FSETP.GEU.AND P2, PT, R15, R23, PT ;  /* 0x000000170f00720b */ /* 0x000fc80003f4e000 */
[----:B------:R-:W-:-:S07]  /*0610*/  P2R R19, PR, RZ, 0x4 ;  /* 0x00000004ff137803 */ /* 0x000fce0000000000 */
[----:B------:R-:W-:Y:S01]  /*0620*/  @!P1 SEL R23, R23, R15, !P2 ;  /* 0x0000000f17179207 */ /* 0x000fe20005000000 */
[----:B------:R-:W-:Y:S01]  /*0630*/  VIADD R15, R5, 0x100 ;  /* 0x00000100050f7836 */ /* 0x000fe20000000000 */
[----:B------:R-:W-:-:S03]  /*0640*/  ISETP.GT.AND P1, PT, R7, -0x1, P0 ;  /* 0xffffffff0700780c */ /* 0x000fc60000724270 */
[----:B------:R-:W-:Y:S01]  /*0650*/  IMAD.WIDE R10, R15, 0x4, R2 ;  /* 0x000000040f0a7825 */ /* 0x000fe200078e0202 */
[----:B------:R-:W-:-:S09]  /*0660*/  P2R R15, PR, RZ, 0x1 ;  /* 0x00000001ff0f7803 */ /* 0x000fd20000000000 */
[----:B------:R-:W2:Y:S01]  /*0670*/  @P1 LDG.E.64 R8, desc[UR4][R10.64] ;  /* 0x000000040a081981 */ /* 0x000ea2000c1e1b00 */
[----:B------:R-:W-:Y:S02]  /*0680*/  ISETP.NE.AND P0, PT, R6, RZ, PT ;  /* 0x000000ff0600720c */ /* 0x000fe40003f05270 */
[----:B------:R-:W-:Y:S02]  /*0690*/  LEA R6, R7, 0x1, 0x1 ;  /* 0x0000000107067811 */ /* 0x000fe400078e08ff */
[----:B--2---:R-:W-:Y:S01]  /*06a0*/  SEL R14, R9, 0xff800000, P1 ;  /* 0xff800000090e7807 */ /* 0x004fe20000800000 */
[----:B------:R-:W-:Y:S01]  /*06b0*/  VIADD R9, R5, 0xe00 ;  /* 0x00000e0005097836 */ /* 0x000fe20000000000 */
[----:B------:R-:W-:Y:S02]  /*06c0*/  SEL R21, R8, 0xff800000, P1 ;  /* 0xff80000008157807 */ /* 0x000fe40000800000 */
[-C--:B------:R-:W-:Y:S01]  /*06d0*/  FSETP.NAN.AND P2, PT, R14, R14.reuse, PT ;  /* 0x0000000e0e00720b */ /* 0x080fe20003f48000 */
[----:B------:R-:W-:Y:S01]  /*06e0*/  IMAD.WIDE R8, R9, 0x4, R2 ;  /* 0x0000000409087825 */ /* 0x000fe200078e0202 */
[----:B------:R-:W-:-:S02]  /*06f0*/  FSETP.GEU.AND P1, PT, R23, R14, PT ;  /* 0x0000000e1700720b */ /* 0x000fc40003f2e000 */
[----:B------:R-:W-:Y:S02]  /*0700*/  FSETP.GEU.AND P3, PT, R22, R21, PT ;  /* 0x000000151600720b */ /* 0x000fe40003f6e000 */
[----:B------:R-:W-:Y:S02]  /*0710*/  P2R R11, PR, RZ, 0x2 ;  /* 0x00000002ff0b7803 */ /* 0x000fe40000000000 */
[----:B------:R-:W-:-:S05]  /*0720*/  P2R R10, PR, RZ, 0x8 ;  /* 0x00000008ff0a7803 */ /* 0x000fca0000000000 */
[----:B------:R-:W-:Y:S02]  /*0730*/  @!P2 SEL R14, R14, R23, !P1 ;  /* 0x000000170e0ea207 */ /* 0x000fe40004800000 */
[----:B------:R-:W-:Y:S02]  /*0740*/  FSETP.NAN.AND P2, PT, R21, R21, PT ;  /* 0x000000151500720b */ /* 0x000fe40003f48000 */
[----:B------:R-:W-:-:S04]  /*0750*/  ISETP.NE.AND P1, PT, R20, RZ, PT ;  /* 0x000000ff1400720c */ /* 0x000fc80003f25270 */
[----:B------:R-:W-:Y:S02]  /*0760*/  P2R R20, PR, RZ, 0x2 ;  /* 0x00000002ff147803 */ /* 0x000fe40000000000 */
[----:B------:R-:W-:-:S05]  /*0770*/  ISETP.NE.AND P1, PT, R12, RZ, PT ;  /* 0x000000ff0c00720c */ /* 0x000fca0003f25270 */
[----:B------:R-:W-:Y:S02]  /*0780*/  @!P2 SEL R21, R21, R22, !P3 ;  /* 0x000000161515a207 */ /* 0x000fe40005800000 */
[----:B------:R-:W-:Y:S02]  /*0790*/  ISETP.GT.AND P2, PT, R7, -0x1, PT ;  /* 0xffffffff0700780c */ /* 0x000fe40003f44270 */
[----:B------:R-:W-:Y:S02]  /*07a0*/  SEL R24, RZ, 0x1, !P4 ;  /* 0x00000001ff187807 */ /* 0x000fe40006000000 */
[----:B------:R-:W-:Y:S02]  /*07b0*/  ISETP.LT.AND P2, PT, R6, 0xf, P2 ;  /* 0x0000000f0600780c */ /* 0x000fe40001741270 */
[----:B------:R-:W-:Y:S02]  /*07c0*/  CS2R R6, SRZ ;  /* 0x0000000000067805 */ /* 0x000fe4000001ff00 */
[----:B------:R-:W-:-:S02]  /*07d0*/  P2R R22, PR, RZ, 0x1 ;  /* 0x00000001ff167803 */ /* 0x000fc40000000000 */
[----:B------:R-:W-:-:S13]  /*07e0*/  ISETP.GT.AND P3, PT, R4, RZ, P2 ;  /* 0x000000ff0400720c */ /* 0x000fda0001764270 */
[----:B------:R-:W2:Y:S02]  /*07f0*/  @P3 LDG.E.64 R6, desc[UR4][R8.64] ;  /* 0x0000000408063981 */ /* 0x000ea4000c1e1b00 */
[----:B--2---:R-:W-:Y:S02]  /*0800*/  SEL R12, R6, 0xff800000, P3 ;  /* 0xff800000060c7807 */ /* 0x004fe40001800000 */
[----:B------:R-:W-:Y:S02]  /*0810*/  SEL R23, R7, 0xff800000, P3 ;  /* 0xff80000007177807 */ /* 0x000fe40001800000 */
[----:B------:R-:W-:Y:S02]  /*0820*/  CS2R R6, SRZ ;  /* 0x0000000000067805 */ /* 0x000fe4000001ff00 */
[-C--:B------:R-:W-:Y:S02]  /*0830*/  FSETP.NAN.AND P5, PT, R12, R12.reuse, PT ;  /* 0x0000000c0c00720b */ /* 0x080fe40003fa8000 */
[----:B------:R-:W-:-:S02]  /*0840*/  FSETP.GEU.AND P3, PT, R21, R12, PT ;  /* 0x0000000c1500720b */ /* 0x000fc40003f6e000 */
[----:B------:R-:W-:-:S09]  /*0850*/  FSETP.GEU.AND P4, PT, R14, R23, PT ;  /* 0x000000170e00720b */ /* 0x000fd20003f8e000 */
[----:B------:R-:W-:Y:S01]  /*0860*/  @!P5 SEL R12, R12, R21, !P3 ;  /* 0x000000150c0cd207 */ /* 0x000fe20005800000 */
[----:B------:R-:W-:Y:S01]  /*0870*/  VIADD R21, R5, 0xf00 ;  /* 0x00000f0005157836 */ /* 0x000fe20000000000 */
[----:B------:R-:W-:-:S03]  /*0880*/  FSETP.NAN.AND P5, PT, R23, R23, PT ;  /* 0x000000171700720b */ /* 0x000fc60003fa8000 */
[----:B------:R-:W-:-:S10]  /*0890*/  IMAD.WIDE R8, R21, 0x4, R2 ;  /* 0x0000000415087825 */ /* 0x000fd400078e0202 */
[----:B------:R-:W-:Y:S02]  /*08a0*/  @!P5 SEL R23, R23, R14, !P4 ;  /* 0x0000000e1717d207 */ /* 0x000fe40006000000 */
[----:B------:R-:W-:-:S13]  /*08b0*/  ISETP.GT.AND P5, PT, R4, -0x1, P2 ;  /* 0xffffffff0400780c */ /* 0x000fda00017a4270 */
[----:B------:R1:W2:Y:S01]  /*08c0*/  @P5 LDG.E.64 R6, desc[UR4][R8.64] ;  /* 0x0000000408065981 */ /* 0x0002a2000c1e1b00 */
[----:B------:R-:W-:Y:S02]  /*08d0*/  SEL R24, R24, 0x2, P1 ;  /* 0x0000000218187807 */ /* 0x000fe40000800000 */
[----:B------:R-:W-:Y:S01]  /*08e0*/  ISETP.NE.AND P1, PT, R20, RZ, PT ;  /* 0x000000ff1400720c */ /* 0x000fe20003f25270 */
[----:B-1----:R-:W1:Y:S01]  /*08f0*/  LDC.64 R8, c[0x0][0x220] ;  /* 0x00008800ff087b82 */ /* 0x002e620000000a00 */
[----:B--2---:R-:W-:Y:S01]  /*0900*/  SEL R14, R7, 0xff800000, P5 ;  /* 0xff800000070e7807 */ /* 0x004fe20002800000 */
[----:B------:R-:W-:-:S03]  /*0910*/  VIADD R7, R5, 0x1000 ;  /* 0x0000100005077836 */ /* 0x000fc60000000000 */
[-C--:B------:R-:W-:Y:S02]  /*0920*/  FSETP.NAN.AND P0, PT, R14, R14.reuse, PT ;  /* 0x0000000e0e00720b */ /* 0x080fe40003f08000 */
[----:B------:R-:W-:-:S11]  /*0930*/  FSETP.GEU.AND P6, PT, R23, R14, PT ;  /* 0x0000000e1700720b */ /* 0x000fd60003fce000 */
[----:B------:R-:W-:Y:S02]  /*0940*/  @!P0 SEL R14, R14, R23, !P6 ;  /* 0x000000170e0e8207 */ /* 0x000fe40007000000 */
[----:B------:R-:W-:-:S04]  /*0950*/  ISETP.NE.AND P0, PT, R22, RZ, PT ;  /* 0x000000ff1600720c */ /* 0x000fc80003f05270 */
[----:B------:R-:W-:Y:S02]  /*0960*/  SEL R4, RZ, 0x1, !P0 ;  /* 0x00000001ff047807 */ /* 0x000fe40004000000 */
[----:B------:R-:W-:Y:S02]  /*0970*/  ISETP.NE.AND P0, PT, R15, RZ, PT ;  /* 0x000000ff0f00720c */ /* 0x000fe40003f05270 */
[----:B------:R-:W-:Y:S01]  /*0980*/  SEL R15, R6, 0xff800000, P5 ;  /* 0xff800000060f7807 */ /* 0x000fe20002800000 */
[----:B------:R-:W-:Y:S01]  /*0990*/  IMAD.WIDE R6, R7, 0x4, R2 ;  /* 0x0000000407067825 */ /* 0x000fe200078e0202 */
[----:B------:R-:W-:Y:S01]  /*09a0*/  PLOP3.LUT P0, PT, P2, P0, PT, 0x80, 0x0 ;  /* 0x000000000000781c */ /* 0x000fe20001701070 */
[----:B------:R-:W2:Y:S01]  /*09b0*/  LDC.64 R2, c[0x0][0x230] ;  /* 0x00008c00ff027b82 */ /* 0x000ea20000000a00 */
[----:B------:R-:W-:Y:S02]  /*09c0*/  ISETP.NE.AND P5, PT, R16, RZ, PT ;  /* 0x000000ff1000720c */ /* 0x000fe40003fa5270 */
[----:B------:R-:W-:-:S02]  /*09d0*/  ISETP.NE.AND P2, PT, R17, RZ, PT ;  /* 0x000000ff1100720c */ /* 0x000fc40003f45270 */
[----:B------:R-:W-:Y:S02]  /*09e0*/  CS2R R16, SRZ ;  /* 0x0000000000107805 */ /* 0x000fe4000001ff00 */
[----:B------:R-:W-:Y:S02]  /*09f0*/  SEL R4, R4, 0x2, P2 ;  /* 0x0000000204047807 */ /* 0x000fe40001000000 */
[----:B------:R-:W-:-:S03]  /*0a00*/  ISETP.NE.AND P2, PT, R19, RZ, PT ;  /* 0x000000ff1300720c */ /* 0x000fc60003f45270 */
[----:B------:R3:W4:Y:S02]  /*0a10*/  @P0 LDG.E.64 R16, desc[UR4][R6.64] ;  /* 0x0000000406100981 */ /* 0x000724000c1e1b00 */
[----:B---3--:R-:W3:Y:S01]  /*0a20*/  LDC.64 R6, c[0x0][0x240] ;  /* 0x00009000ff067b82 */ /* 0x008ee20000000a00 */
[----:B--2---:R-:W-:-:S06]  /*0a30*/  IMAD.WIDE R2, R13, 0x4, R2 ;  /* 0x000000040d027825 */ /* 0x004fcc00078e0202 */
[----:B------:R-:W2:Y:S01]  /*0a40*/  LDG.E.EL.64 R2, desc[UR4][R2.64] ;  /* 0x0000000402027981 */ /* 0x000ea2000c2e1b00 */
[----:B-1----:R-:W-:-:S06]  /*0a50*/  IMAD.WIDE R8, R0, 0x4, R8 ;  /* 0x0000000400087825 */ /* 0x002fcc00078e0208 */
[----:B------:R-:W5:Y:S01]  /*0a60*/  LDG.E.64 R8, desc[UR4][R8.64] ;  /* 0x0000000408087981 */ /* 0x000f62000c1e1b00 */
[----:B----4-:R-:W-:Y:S02]  /*0a70*/  SEL R16, R16, 0xff800000, P0 ;  /* 0xff80000010107807 */ /* 0x010fe40000000000 */
[----:B------:R-:W-:Y:S02]  /*0a80*/  SEL R19, R17, 0xff800000, P0 ;  /* 0xff80000011137807 */ /* 0x000fe40000000000 */
[----:B------:R-:W-:Y:S02]  /*0a90*/  ISETP.NE.AND P0, PT, R18, RZ, PT ;  /* 0x000000ff1200720c */ /* 0x000fe40003f05270 */
[----:B------:R-:W-:Y:S02]  /*0aa0*/  SEL R17, R4, 0x3, P1 ;  /* 0x0000000304117807 */ /* 0x000fe40000800000 */
[----:B------:R-:W-:Y:S01]  /*0ab0*/  SEL R18, R24, 0x3, P5 ;  /* 0x0000000318127807 */ /* 0x000fe20002800000 */
[----:B------:R-:W1:Y:S01]  /*0ac0*/  LDC.64 R4, c[0x0][0x238] ;  /* 0x00008e00ff047b82 */ /* 0x000e620000000a00 */
[----:B------:R-:W-:-:S02]  /*0ad0*/  ISETP.NE.AND P1, PT, R11, RZ, PT ;  /* 0x000000ff0b00720c */ /* 0x000fc40003f25270 */
[----:B------:R-:W-:-:S05]  /*0ae0*/  ISETP.NE.AND P5, PT, R10, RZ, PT ;  /* 0x000000ff0a00720c */ /* 0x000fca0003fa5270 */
[----:B------:R-:W4:Y:S01]  /*0af0*/  LDC.64 R10, c[0x0][0x228] ;  /* 0x00008a00ff0a7b82 */ /* 0x000f220000000a00 */
[----:B-1----:R-:W-:-:S04]  /*0b00*/  IMAD.WIDE R20, R13, 0x4, R4 ;  /* 0x000000040d147825 */ /* 0x002fc800078e0204 */
[----:B----4-:R-:W-:-:S04]  /*0b10*/  IMAD.WIDE R10, R13, 0x4, R10 ;  /* 0x000000040d0a7825 */ /* 0x010fc800078e020a */
[----:B---3--:R-:W-:Y:S02]  /*0b20*/  IMAD.WIDE R4, R13, 0x4, R6 ;  /* 0x000000040d047825 */ /* 0x008fe400078e0206 */
[----:B------:R-:W5:Y:S04]  /*0b30*/  LDG.E.EL.64 R10, desc[UR4][R10.64] ;  /* 0x000000040a0a7981 */ /* 0x000f68000c2e1b00 */
[----:B------:R1:W3:Y:S04]  /*0b40*/  LDG.E.EL.64 R6, desc[UR4][R20.64] ;  /* 0x0000000414067981 */ /* 0x0002e8000c2e1b00 */
[----:B------:R-:W3:Y:S01]  /*0b50*/  LDG.E.EL.64 R4, desc[UR4][R4.64] ;  /* 0x0000000404047981 */ /* 0x000ee2000c2e1b00 */
[----:B--2---:R-:W-:-:S04]  /*0b60*/  FADD R2, R2, 9.9999997473787516356e-06 ;  /* 0x3727c5ac02027421 */ /* 0x004fc80000000000 */
[----:B------:R-:W2:Y:S01]  /*0b70*/  MUFU.SQRT R13, R2 ;  /* 0x00000002000d7308 */ /* 0x000ea20000002000 */
[----:B------:R-:W-:Y:S01]  /*0b80*/  FADD R3, R3, 9.9999997473787516356e-06 ;  /* 0x3727c5ac03037421 */ /* 0x000fe20000000000 */
[----:B------:R-:W-:Y:S02]  /*0b90*/  SEL R22, R18, 0x4, P0 ;  /* 0x0000000412167807 */ /* 0x000fe40000000000 */
[----:B------:R-:W-:-:S04]  /*0ba0*/  SEL R17, R17, 0x4, P2 ;  /* 0x0000000411117807 */ /* 0x000fc80001000000 */
[----:B------:R-:W4:Y:S01]  /*0bb0*/  MUFU.SQRT R18, R3 ;  /* 0x0000000300127308 */ /* 0x000f220000002000 */
[C---:B--2---:R-:W-:Y:S02]  /*0bc0*/  FSETP.GT.AND P0, PT, R13.reuse, 8.50705917302346158658e+37, PT ;  /* 0x7e8000000d00780b */ /* 0x044fe40003f04000 */
[----:B------:R-:W-:Y:S01]  /*0bd0*/  FSETP.GEU.AND P2, PT, R13, 1.175494350822287508e-38, PT ;  /* 0x008000000d00780b */ /* 0x000fe20003f4e000 */
[----:B------:R-:W-:-:S05]  /*0be0*/  IMAD.MOV.U32 R23, RZ, RZ, 0x3e800000 ;  /* 0x3e800000ff177424 */ /* 0x000fca00078e00ff */
[----:B------:R-:W-:-:S05]  /*0bf0*/  FSEL R24, R23, 1, P0 ;  /* 0x3f80000017187808 */ /* 0x000fca0000000000 */
[----:B------:R-:W-:Y:S01]  /*0c00*/  @P0 FMUL R13, R13, 0.25 ;  /* 0x3e8000000d0d0820 */ /* 0x000fe20000400000 */
[----:B----4-:R-:W-:Y:S01]  /*0c10*/  FSETP.GT.AND P0, PT, R18, 8.50705917302346158658e+37, PT ;  /* 0x7e8000001200780b */ /* 0x010fe20003f04000 */
[----:B------:R-:W-:Y:S02]  /*0c20*/  @!P2 FMUL R24, R24, 16777216 ;  /* 0x4b8000001818a820 */ /* 0x000fe40000400000 */
[----:B------:R-:W-:Y:S01]  /*0c30*/  @!P2 FMUL R13, R13, 16777216 ;  /* 0x4b8000000d0da820 */ /* 0x000fe20000400000 */
[----:B------:R-:W-:-:S09]  /*0c40*/  FSETP.GEU.AND P2, PT, R18, 1.175494350822287508e-38, PT ;  /* 0x008000001200780b */ /* 0x000fd20003f4e000 */
[----:B------:R-:W-:-:S04]  /*0c50*/  @P0 FMUL R18, R18, 0.25 ;  /* 0x3e80000012120820 */ /* 0x000fc80000400000 */
[----:B------:R-:W-:Y:S01]  /*0c60*/  @!P2 FMUL R18, R18, 16777216 ;  /* 0x4b8000001212a820 */ /* 0x000fe20000400000 */
[----:B------:R-:W2:Y:S01]  /*0c70*/  MUFU.RCP R13, R13 ;  /* 0x0000000d000d7308 */ /* 0x000ea20000001000 */
[----:B------:R-:W-:Y:S02]  /*0c80*/  FSEL R3, R23, 1, P0 ;  /* 0x3f80000017037808 */ /* 0x000fe40000000000 */
[----:B------:R-:W-:-:S05]  /*0c90*/  FSETP.NAN.AND P0, PT, R15, R15, PT ;  /* 0x0000000f0f00720b */ /* 0x000fca0003f08000 */
[----:B------:R-:W4:Y:S01]  /*0ca0*/  MUFU.RCP R18, R18 ;  /* 0x0000001200127308 */ /* 0x000f220000001000 */
[----:B------:R-:W-:Y:S01]  /*0cb0*/  @!P2 FMUL R3, R3, 16777216 ;  /* 0x4b8000000303a820 */ /* 0x000fe20000400000 */
[----:B------:R-:W-:Y:S02]  /*0cc0*/  FSETP.GEU.AND P2, PT, R12, R15, PT ;  /* 0x0000000f0c00720b */ /* 0x000fe40003f4e000 */
[----:B-1----:R-:W-:Y:S02]  /*0cd0*/  SEL R20, R17, 0x5, P1 ;  /* 0x0000000511147807 */ /* 0x002fe40000800000 */
[----:B------:R-:W-:Y:S01]  /*0ce0*/  SEL R22, R22, 0x5, P5 ;  /* 0x0000000516167807 */ /* 0x000fe20002800000 */
[----:B--2---:R-:W-:Y:S01]  /*0cf0*/  FMUL R17, R13, R24 ;  /* 0x000000180d117220 */ /* 0x004fe20000400000 */
[----:B------:R-:W-:Y:S02]  /*0d00*/  @!P0 SEL R15, R15, R12, !P2 ;  /* 0x0000000c0f0f8207 */ /* 0x000fe40005000000 */
[----:B------:R-:W1:Y:S01]  /*0d10*/  LDC.64 R12, c[0x0][0x210] ;  /* 0x00008400ff0c7b82 */ /* 0x000e620000000a00 */
[----:B------:R-:W-:-:S02]  /*0d20*/  FSETP.NAN.AND P5, PT, R16, R16, PT ;  /* 0x000000101000720b */ /* 0x000fc40003fa8000 */
[----:B------:R-:W-:Y:S01]  /*0d30*/  FSETP.NAN.AND P1, PT, R19, R19, PT ;  /* 0x000000131300720b */ /* 0x000fe20003f28000 */
[----:B----4-:R-:W-:-:S04]  /*0d40*/  FMUL R24, R18, R3 ;  /* 0x0000000312187220 */ /* 0x010fc80000400000 */
[----:B------:R-:W2:Y:S01]  /*0d50*/  LDC.64 R2, c[0x0][0x250] ;  /* 0x00009400ff027b82 */ /* 0x000ea20000000a00 */
[----:B------:R-:W-:Y:S02]  /*0d60*/  SEL R22, R22, 0x6, P3 ;  /* 0x0000000616167807 */ /* 0x000fe40001800000 */
[----:B------:R-:W-:Y:S02]  /*0d70*/  SEL R20, R20, 0x6, P4 ;  /* 0x0000000614147807 */ /* 0x000fe40002000000 */
[----:B------:R-:W-:Y:S02]  /*0d80*/  FSETP.GEU.AND P3, PT, R15, R16, PT ;  /* 0x000000100f00720b */ /* 0x000fe40003f6e000 */
[----:B------:R-:W-:Y:S02]  /*0d90*/  SEL R22, R22, 0x7, P2 ;  /* 0x0000000716167807 */ /* 0x000fe40001000000 */
[----:B------:R-:W-:Y:S02]  /*0da0*/  FSETP.GEU.AND P0, PT, R14, R19, PT ;  /* 0x000000130e00720b */ /* 0x000fe40003f0e000 */
[----:B------:R-:W-:-:S02]  /*0db0*/  SEL R20, R20, 0x7, P6 ;  /* 0x0000000714147807 */ /* 0x000fc40003000000 */
[----:B------:R-:W-:Y:S02]  /*0dc0*/  @!P5 FSEL R16, R16, R15, !P3 ;  /* 0x0000000f1010d208 */ /* 0x000fe40005800000 */
[----:B------:R-:W-:Y:S02]  /*0dd0*/  SEL R22, R22, 0x8, P3 ;  /* 0x0000000816167807 */ /* 0x000fe40001800000 */
[----:B------:R-:W-:Y:S02]  /*0de0*/  @!P1 FSEL R19, R19, R14, !P0 ;  /* 0x0000000e13139208 */ /* 0x000fe40004000000 */
[----:B------:R-:W-:Y:S01]  /*0df0*/  SEL R20, R20, 0x8, P0 ;  /* 0x0000000814147807 */ /* 0x000fe20000000000 */
[----:B-1----:R-:W-:-:S04]  /*0e00*/  IMAD.WIDE R12, R0, 0x4, R12 ;  /* 0x00000004000c7825 */ /* 0x002fc800078e020c */
[----:B--2---:R-:W-:-:S04]  /*0e10*/  IMAD.WIDE R2, R0, 0x4, R2 ;  /* 0x0000000400027825 */ /* 0x004fc800078e0202 */
[----:B-----5:R-:W-:Y:S01]  /*0e20*/  FADD R8, R8, -R10 ;  /* 0x8000000a08087221 */ /* 0x020fe20000000000 */
[----:B------:R-:W-:-:S03]  /*0e30*/  FADD R9, R9, -R11 ;  /* 0x8000000b09097221 */ /* 0x000fc60000000000 */
[----:B------:R-:W-:Y:S01]  /*0e40*/  FMUL R17, R8, R17 ;  /* 0x0000001108117220 */ /* 0x000fe20000400000 */
[----:B------:R-:W-:-:S03]  /*0e50*/  FMUL R24, R9, R24 ;  /* 0x0000001809187220 */ /* 0x000fc60000400000 */
[----:B---3--:R-:W-:Y:S01]  /*0e60*/  FFMA R17, R6, R17, R4 ;  /* 0x0000001106117223 */ /* 0x008fe20000000004 */
[----:B------:R-:W-:Y:S01]  /*0e70*/  FFMA R24, R7, R24, R5 ;  /* 0x0000001807187223 */ /* 0x000fe20000000005 */
[----:B------:R-:W-:Y:S02]  /*0e80*/  LOP3.LUT R9, R22, 0xff, RZ, 0xc0, !PT ;  /* 0x000000ff16097812 */ /* 0x000fe400078ec0ff */
[----:B------:R-:W-:Y:S02]  /*0e90*/  IADD3 R4, P2, R0, UR6, RZ ;  /* 0x0000000600047c10 */ /* 0x000fe4000ff5e0ff */
[C---:B------:R-:W-:Y:S01]  /*0ea0*/  FSETP.GEU.AND P0, PT, R16.reuse, -R17, PT ;  /* 0x800000111000720b */ /* 0x040fe20003f0e000 */
[----:B------:R-:W-:Y:S01]  /*0eb0*/  FADD R16, R16, R17 ;  /* 0x0000001110107221 */ /* 0x000fe20000000000 */
[C---:B------:R-:W-:Y:S01]  /*0ec0*/  FADD R17, R19.reuse, R24 ;  /* 0x0000001813117221 */ /* 0x040fe20000000000 */
[----:B------:R-:W-:Y:S01]  /*0ed0*/  FSETP.GEU.AND P1, PT, R19, -R24, PT ;  /* 0x800000181300720b */ /* 0x000fe20003f2e000 */
[----:B------:R-:W-:Y:S01]  /*0ee0*/  IMAD R9, R20, 0x100, R9 ;  /* 0x0000010014097824 */ /* 0x000fe200078e0209 */
[----:B------:R-:W-:-:S02]  /*0ef0*/  LEA.HI.X.SX32 R5, R0, UR7, 0x1, P2 ;  /* 0x0000000700057c11 */ /* 0x000fc400090f0eff */
[----:B------:R-:W-:Y:S02]  /*0f00*/  FSEL R6, R16, RZ, P0 ;  /* 0x000000ff10067208 */ /* 0x000fe40000000000 */
[----:B------:R-:W-:Y:S01]  /*0f10*/  FSEL R7, R17, RZ, P1 ;  /* 0x000000ff11077208 */ /* 0x000fe20000800000 */
[----:B------:R-:W-:Y:S04]  /*0f20*/  STG.E.U16 desc[UR4][R4.64], R9 ;  /* 0x0000000904007986 */ /* 0x000fe8000c101504 */
[----:B------:R-:W-:Y:S04]  /*0f30*/  STG.E.64 desc[UR4][R12.64], R16 ;  /* 0x000000100c007986 */ /* 0x000fe8000c101b04 */
[----:B------:R-:W-:Y:S01]  /*0f40*/  STG.E.64 desc[UR4][R2.64], R6 ;  /* 0x0000000602007986 */ /* 0x000fe2000c101b04 */
[----:B------:R-:W-:Y:S05]  /*0f50*/  EXIT ;  /* 0x000000000000794d */ /* 0x000fea0003800000 */
.L_x_0:
[----:B------:R-:W-:-:S00]  /*0f60*/  BRA `(.L_x_0) ;  /* 0xfffffffc00fc7947 */ /* 0x000fc0000383ffff */
[----:B------:R-:W-:-:S00]  /*0f70*/  NOP ;  /* 0x0000000000007918 */ /* 0x000fc00000000000 */
        /* <DEDUP_REMOVED lines=8> */
.L_x_1:


//--------------------- .nv.global.init           --------------------------
	.section	.nv.global.init,"aw",@progbits
.nv.global.init:
	.type		_$_str,@object
	.size		_$_str,(_$_str_$_2 - _$_str)
_$_str:
        /*0000*/ 	.byte	0x5f, 0x5f, 0x43, 0x55, 0x44, 0x41, 0x5f, 0x46, 0x54, 0x5a, 0x00
	.type		_$_str_$_2,@object
	.size		_$_str_$_2,(.L_1 - _$_str_$_2)
_$_str_$_2:
        /*000b*/ 	.byte	0x5f, 0x5f, 0x43, 0x55, 0x44, 0x41, 0x5f, 0x50, 0x52, 0x45, 0x43, 0x5f, 0x53, 0x51, 0x52, 0x54
        /*001b*/ 	.byte	0x00
.L_1:


//--------------------- .nv.constant0.triton_poi_fused__native_batch_norm_legit_no_training_add_max_pool2d_with_indices_relu_10 --------------------------
	.section	.nv.constant0.triton_poi_fused__native_batch_norm_legit_no_training_add_max_pool2d_with_indices_relu_10,"a",@progbits
	.sectionflags	@""
	.align	4
.nv.constant0.triton_poi_fused__native_batch_norm_legit_no_training_add_max_pool2d_with_indices_relu_10:
	.zero		604
